//
// Generated by NVIDIA NVVM Compiler
//
// Compiler Build ID: CL-36424714
// Cuda compilation tools, release 13.0, V13.0.88
// Based on NVVM 20.0.0
//

.version 9.0
.target sm_100
.address_size 64

	// .globl	_Z20matrixMultiplicationPhS_S_

.visible .entry _Z20matrixMultiplicationPhS_S_(
	.param .u64 .ptr .align 1 _Z20matrixMultiplicationPhS_S__param_0,
	.param .u64 .ptr .align 1 _Z20matrixMultiplicationPhS_S__param_1,
	.param .u64 .ptr .align 1 _Z20matrixMultiplicationPhS_S__param_2
)
{
	.reg .pred 	%p<5>;
	.reg .b16 	%rs<52>;
	.reg .b32 	%r<18>;
	.reg .b64 	%rd<18>;

	ld.param.u64 	%rd5, [_Z20matrixMultiplicationPhS_S__param_0];
	ld.param.u64 	%rd6, [_Z20matrixMultiplicationPhS_S__param_1];
	ld.param.u64 	%rd7, [_Z20matrixMultiplicationPhS_S__param_2];
	mov.u32 	%r8, %ctaid.y;
	mov.u32 	%r9, %ntid.y;
	mov.u32 	%r10, %tid.y;
	mad.lo.s32 	%r1, %r8, %r9, %r10;
	mov.u32 	%r11, %ctaid.x;
	mov.u32 	%r12, %ntid.x;
	mov.u32 	%r13, %tid.x;
	mad.lo.s32 	%r2, %r11, %r12, %r13;
	setp.gt.u32 	%p1, %r1, 40959;
	setp.gt.s32 	%p2, %r2, 40959;
	or.pred  	%p3, %p1, %p2;
	@%p3 bra 	$L__BB0_4;
	mul.lo.s32 	%r3, %r1, 40960;
	cvt.u64.u32 	%rd8, %r3;
	cvta.to.global.u64 	%rd9, %rd5;
	add.s64 	%rd10, %rd8, %rd9;
	add.s64 	%rd17, %rd10, 7;
	cvta.to.global.u64 	%rd11, %rd6;
	add.s64 	%rd2, %rd11, 327680;
	mov.b16 	%rs51, 0;
	mov.b32 	%r17, 0;
	mov.u32 	%r16, %r2;
$L__BB0_2:
	cvt.s64.s32 	%rd12, %r16;
	add.s64 	%rd13, %rd2, %rd12;
	ld.global.u8 	%rs4, [%rd17+-7];
	ld.global.u8 	%rs5, [%rd13+-327680];
	mad.lo.s16 	%rs6, %rs5, %rs4, %rs51;
	ld.global.u8 	%rs7, [%rd17+-6];
	ld.global.u8 	%rs8, [%rd13+-286720];
	mad.lo.s16 	%rs9, %rs8, %rs7, %rs6;
	ld.global.u8 	%rs10, [%rd17+-5];
	ld.global.u8 	%rs11, [%rd13+-245760];
	mad.lo.s16 	%rs12, %rs11, %rs10, %rs9;
	ld.global.u8 	%rs13, [%rd17+-4];
	ld.global.u8 	%rs14, [%rd13+-204800];
	mad.lo.s16 	%rs15, %rs14, %rs13, %rs12;
	ld.global.u8 	%rs16, [%rd17+-3];
	ld.global.u8 	%rs17, [%rd13+-163840];
	mad.lo.s16 	%rs18, %rs17, %rs16, %rs15;
	ld.global.u8 	%rs19, [%rd17+-2];
	ld.global.u8 	%rs20, [%rd13+-122880];
	mad.lo.s16 	%rs21, %rs20, %rs19, %rs18;
	ld.global.u8 	%rs22, [%rd17+-1];
	ld.global.u8 	%rs23, [%rd13+-81920];
	mad.lo.s16 	%rs24, %rs23, %rs22, %rs21;
	ld.global.u8 	%rs25, [%rd17];
	ld.global.u8 	%rs26, [%rd13+-40960];
	mad.lo.s16 	%rs27, %rs26, %rs25, %rs24;
	ld.global.u8 	%rs28, [%rd17+1];
	ld.global.u8 	%rs29, [%rd13];
	mad.lo.s16 	%rs30, %rs29, %rs28, %rs27;
	ld.global.u8 	%rs31, [%rd17+2];
	ld.global.u8 	%rs32, [%rd13+40960];
	mad.lo.s16 	%rs33, %rs32, %rs31, %rs30;
	ld.global.u8 	%rs34, [%rd17+3];
	ld.global.u8 	%rs35, [%rd13+81920];
	mad.lo.s16 	%rs36, %rs35, %rs34, %rs33;
	ld.global.u8 	%rs37, [%rd17+4];
	ld.global.u8 	%rs38, [%rd13+122880];
	mad.lo.s16 	%rs39, %rs38, %rs37, %rs36;
	ld.global.u8 	%rs40, [%rd17+5];
	ld.global.u8 	%rs41, [%rd13+163840];
	mad.lo.s16 	%rs42, %rs41, %rs40, %rs39;
	ld.global.u8 	%rs43, [%rd17+6];
	ld.global.u8 	%rs44, [%rd13+204800];
	mad.lo.s16 	%rs45, %rs44, %rs43, %rs42;
	ld.global.u8 	%rs46, [%rd17+7];
	ld.global.u8 	%rs47, [%rd13+245760];
	mad.lo.s16 	%rs48, %rs47, %rs46, %rs45;
	ld.global.u8 	%rs49, [%rd17+8];
	ld.global.u8 	%rs50, [%rd13+286720];
	mad.lo.s16 	%rs51, %rs50, %rs49, %rs48;
	add.s32 	%r17, %r17, 16;
	add.s64 	%rd17, %rd17, 16;
	add.s32 	%r16, %r16, 655360;
	setp.ne.s32 	%p4, %r17, 40960;
	@%p4 bra 	$L__BB0_2;
	add.s32 	%r15, %r3, %r2;
	cvt.s64.s32 	%rd14, %r15;
	cvta.to.global.u64 	%rd15, %rd7;
	add.s64 	%rd16, %rd15, %rd14;
	st.global.u8 	[%rd16], %rs51;
$L__BB0_4:
	ret;

}


// ===== COMPILED SASS (sm_100) =====

	.target	sm_100

	.elftype	@"ET_EXEC"


//--------------------- .note.nv.tkinfo           --------------------------
	.section	.note.nv.tkinfo,"",@"SHT_NOTE"
	.sectionflags	@"SHF_NOTE_NV_TKINFO"
	.tkinfo
        /*0018*/ 	.word	0x00000002
        /*0030*/ 	.string	""
        /*0030*/ 	.string	"ptxas"
        /*0030*/ 	.string	"Cuda compilation tools, release 13.0, V13.0.88"
        /*0030*/ 	.string	"Build cuda_13.0.r13.0/compiler.36424714_0"
        /*0030*/ 	.string	"-arch sm_100 -m 64 "



//--------------------- .note.nv.cuinfo           --------------------------
	.section	.note.nv.cuinfo,"",@"SHT_NOTE"
	.sectionflags	@"SHF_NOTE_NV_CUINFO"
        /*0018*/ 	.short	0x0002
        /*001a*/ 	.short	0x0064
        /*001c*/ 	.short	0x0082
	.zero		2


//--------------------- .nv.info                  --------------------------
	.section	.nv.info,"",@"SHT_CUDA_INFO"
	.align	4


	//----- nvinfo : EIATTR_REGCOUNT
	.align		4
        /*0000*/ 	.byte	0x04, 0x2f
        /*0002*/ 	.short	(.L_1 - .L_0)
	.align		4
.L_0:
        /*0004*/ 	.word	index@(_Z20matrixMultiplicationPhS_S_)
        /*0008*/ 	.word	0x00000020


	//----- nvinfo : EIATTR_FRAME_SIZE
	.align		4
.L_1:
        /*000c*/ 	.byte	0x04, 0x11
        /*000e*/ 	.short	(.L_3 - .L_2)
	.align		4
.L_2:
        /*0010*/ 	.word	index@(_Z20matrixMultiplicationPhS_S_)
        /*0014*/ 	.word	0x00000000


	//----- nvinfo : EIATTR_MIN_STACK_SIZE
	.align		4
.L_3:
        /*0018*/ 	.byte	0x04, 0x12
        /*001a*/ 	.short	(.L_5 - .L_4)
	.align		4
.L_4:
        /*001c*/ 	.word	index@(_Z20matrixMultiplicationPhS_S_)
        /*0020*/ 	.word	0x00000000
.L_5:


//--------------------- .nv.compat                --------------------------
	.section	.nv.compat,"",@"SHT_CUDA_COMPAT_INFO"
	.align	4
        /*0000*/ 	.byte	0x02, 0x09, 0x00, 0x00, 0x02, 0x02, 0x01, 0x00, 0x02, 0x05, 0x05, 0x00, 0x03, 0x07, 0x01, 0x01
        /*0010*/ 	.byte	0x02, 0x03, 0x00, 0x00, 0x02, 0x06, 0x01, 0x00, 0x04, 0x0b, 0x08, 0x00, 0x09, 0x00, 0x00, 0x00
        /*0020*/ 	.byte	0x00, 0x00, 0x00, 0x00


//--------------------- .nv.info._Z20matrixMultiplicationPhS_S_ --------------------------
	.section	.nv.info._Z20matrixMultiplicationPhS_S_,"",@"SHT_CUDA_INFO"
	.sectionflags	@""
	.align	4


	//----- nvinfo : EIATTR_CUDA_API_VERSION
	.align		4
        /*0000*/ 	.byte	0x04, 0x37
        /*0002*/ 	.short	(.L_7 - .L_6)
.L_6:
        /*0004*/ 	.word	0x00000082


	//----- nvinfo : EIATTR_KPARAM_INFO
	.align		4
.L_7:
        /*0008*/ 	.byte	0x04, 0x17
        /*000a*/ 	.short	(.L_9 - .L_8)
.L_8:
        /*000c*/ 	.word	0x00000000
        /*0010*/ 	.short	0x0002
        /*0012*/ 	.short	0x0010
        /*0014*/ 	.byte	0x00, 0xf5, 0x21, 0x00


	//----- nvinfo : EIATTR_KPARAM_INFO
	.align		4
.L_9:
        /*0018*/ 	.byte	0x04, 0x17
        /*001a*/ 	.short	(.L_11 - .L_10)
.L_10:
        /*001c*/ 	.word	0x00000000
        /*0020*/ 	.short	0x0001
        /*0022*/ 	.short	0x0008
        /*0024*/ 	.byte	0x00, 0xf5, 0x21, 0x00


	//----- nvinfo : EIATTR_KPARAM_INFO
	.align		4
.L_11:
        /*0028*/ 	.byte	0x04, 0x17
        /*002a*/ 	.short	(.L_13 - .L_12)
.L_12:
        /*002c*/ 	.word	0x00000000
        /*0030*/ 	.short	0x0000
        /*0032*/ 	.short	0x0000
        /*0034*/ 	.byte	0x00, 0xf5, 0x21, 0x00


	//----- nvinfo : EIATTR_SPARSE_MMA_MASK
	.align		4
.L_13:
        /*0038*/ 	.byte	0x03, 0x50
        /*003a*/ 	.short	0x0000


	//----- nvinfo : EIATTR_MAXREG_COUNT
	.align		4
        /*003c*/ 	.byte	0x03, 0x1b
        /*003e*/ 	.short	0x00ff


	//----- nvinfo : EIATTR_MERCURY_ISA_VERSION
	.align		4
        /*0040*/ 	.byte	0x03, 0x5f
        /*0042*/ 	.short	0x0101


	//----- nvinfo : EIATTR_VRC_CTA_INIT_COUNT
	.align		4
        /*0044*/ 	.byte	0x02, 0x4a
	.zero		1
	.zero		1


	//----- nvinfo : EIATTR_EXIT_INSTR_OFFSETS
	.align		4
        /*0048*/ 	.byte	0x04, 0x1c
        /*004a*/ 	.short	(.L_15 - .L_14)


	//   ....[0]....
.L_14:
        /*004c*/ 	.word	0x000000b0


	//   ....[1]....
        /*0050*/ 	.word	0x00000660


	//----- nvinfo : EIATTR_CBANK_PARAM_SIZE
	.align		4
.L_15:
        /*0054*/ 	.byte	0x03, 0x19
        /*0056*/ 	.short	0x0018


	//----- nvinfo : EIATTR_PARAM_CBANK
	.align		4
        /*0058*/ 	.byte	0x04, 0x0a
        /*005a*/ 	.short	(.L_17 - .L_16)
	.align		4
.L_16:
        /*005c*/ 	.word	index@(.nv.constant0._Z20matrixMultiplicationPhS_S_)
        /*0060*/ 	.short	0x0380
        /*0062*/ 	.short	0x0018


	//----- nvinfo : EIATTR_SW_WAR
	.align		4
.L_17:
        /*0064*/ 	.byte	0x04, 0x36
        /*0066*/ 	.short	(.L_19 - .L_18)
.L_18:
        /*0068*/ 	.word	0x00000008
.L_19:


//--------------------- .nv.callgraph             --------------------------
	.section	.nv.callgraph,"",@"SHT_CUDA_CALLGRAPH"
	.align	4
	.sectionentsize	8
	.align		4
        /*0000*/ 	.word	0x00000000
	.align		4
        /*0004*/ 	.word	0xffffffff
	.align		4
        /*0008*/ 	.word	0x00000000
	.align		4
        /*000c*/ 	.word	0xfffffffe
	.align		4
        /*0010*/ 	.word	0x00000000
	.align		4
        /*0014*/ 	.word	0xfffffffd
	.align		4
        /*0018*/ 	.word	0x00000000
	.align		4
        /*001c*/ 	.word	0xfffffffc


//--------------------- .text._Z20matrixMultiplicationPhS_S_ --------------------------
	.section	.text._Z20matrixMultiplicationPhS_S_,"ax",@progbits
	.align	128
        .global         _Z20matrixMultiplicationPhS_S_
        .type           _Z20matrixMultiplicationPhS_S_,@function
        .size           _Z20matrixMultiplicationPhS_S_,(.L_x_2 - _Z20matrixMultiplicationPhS_S_)
        .other          _Z20matrixMultiplicationPhS_S_,@"STO_CUDA_ENTRY STV_DEFAULT"
_Z20matrixMultiplicationPhS_S_:
.text._Z20matrixMultiplicationPhS_S_:
[----:B------:R-:W-:Y:S01]  /*0000*/  LDC R1, c[0x0][0x37c] ;  /* 0x0000df00ff017b82 */ /* 0x000fe20000000800 */
[----:B------:R-:W0:Y:S07]  /*0010*/  S2R R3, SR_TID.X ;  /* 0x0000000000037919 */ /* 0x000e2e0000002100 */
[----:B------:R-:W1:Y:S01]  /*0020*/  LDC R7, c[0x0][0x364] ;  /* 0x0000d900ff077b82 */ /* 0x000e620000000800 */
[----:B------:R-:W1:Y:S07]  /*0030*/  S2R R2, SR_TID.Y ;  /* 0x0000000000027919 */ /* 0x000e6e0000002200 */
[----:B------:R-:W0:Y:S08]  /*0040*/  S2UR UR5, SR_CTAID.X ;  /* 0x00000000000579c3 */ /* 0x000e300000002500 */
[----:B------:R-:W0:Y:S08]  /*0050*/  LDC R0, c[0x0][0x360] ;  /* 0x0000d800ff007b82 */ /* 0x000e300000000800 */
[----:B------:R-:W1:Y:S01]  /*0060*/  S2UR UR4, SR_CTAID.Y ;  /* 0x00000000000479c3 */ /* 0x000e620000002600 */
[----:B0-----:R-:W-:-:S05]  /*0070*/  IMAD R0, R0, UR5, R3 ;  /* 0x0000000500007c24 */ /* 0x001fca000f8e0203 */
[----:B------:R-:W-:Y:S01]  /*0080*/  ISETP.GT.AND P0, PT, R0, 0x9fff, PT ;  /* 0x00009fff0000780c */ /* 0x000fe20003f04270 */
[----:B-1----:R-:W-:-:S05]  /*0090*/  IMAD R7, R7, UR4, R2 ;  /* 0x0000000407077c24 */ /* 0x002fca000f8e0202 */
[----:B------:R-:W-:-:S13]  /*00a0*/  ISETP.GT.U32.OR P0, PT, R7, 0x9fff, P0 ;  /* 0x00009fff0700780c */ /* 0x000fda0000704470 */
[----:B------:R-:W-:Y:S05]  /*00b0*/  @P0 EXIT ;  /* 0x000000000000094d */ /* 0x000fea0003800000 */
[----:B------:R-:W0:Y:S01]  /*00c0*/  LDCU.64 UR4, c[0x0][0x380] ;  /* 0x00007000ff0477ac */ /* 0x000e220008000a00 */
[----:B------:R-:W-:Y:S01]  /*00d0*/  IMAD R7, R7, 0xa000, RZ ;  /* 0x0000a00007077824 */ /* 0x000fe200078e02ff */
[----:B------:R-:W-:Y:S01]  /*00e0*/  PRMT R16, RZ, 0x7610, R16 ;  /* 0x00007610ff107816 */ /* 0x000fe20000000010 */
[----:B------:R-:W-:Y:S01]  /*00f0*/  IMAD.MOV.U32 R9, RZ, RZ, R0 ;  /* 0x000000ffff097224 */ /* 0x000fe200078e0000 */
[----:B------:R-:W1:Y:S02]  /*0100*/  LDCU.64 UR6, c[0x0][0x358] ;  /* 0x00006b00ff0677ac */ /* 0x000e640008000a00 */
[----:B0-----:R-:W-:Y:S01]  /*0110*/  IADD3 R6, P0, PT, R7, UR4, RZ ;  /* 0x0000000407067c10 */ /* 0x001fe2000ff1e0ff */
[----:B------:R-:W-:-:S03]  /*0120*/  UMOV UR4, URZ ;  /* 0x000000ff00047c82 */ /* 0x000fc60008000000 */
[----:B------:R-:W-:-:S04]  /*0130*/  IADD3 R6, P1, PT, R6, 0x7, RZ ;  /* 0x0000000706067810 */ /* 0x000fc80007f3e0ff */
[----:B-1----:R-:W-:-:S09]  /*0140*/  IADD3.X R3, PT, PT, RZ, UR5, RZ, P1, P0 ;  /* 0x00000005ff037c10 */ /* 0x002fd20008fe04ff */
.L_x_0:
[----:B------:R-:W0:Y:S01]  /*0150*/  LDC.64 R4, c[0x0][0x388] ;  /* 0x0000e200ff047b82 */ /* 0x000e220000000a00 */
[----:B------:R-:W-:Y:S02]  /*0160*/  SHF.R.S32.HI R2, RZ, 0x1f, R9 ;  /* 0x0000001fff027819 */ /* 0x000fe40000011409 */
[----:B0-----:R-:W-:-:S04]  /*0170*/  IADD3 R4, P0, P1, R9, 0x50000, R4 ;  /* 0x0005000009047810 */ /* 0x001fc8000791e004 */
[----:B------:R-:W-:Y:S01]  /*0180*/  IADD3.X R5, PT, PT, R2, R5, RZ, P0, P1 ;  /* 0x0000000502057210 */ /* 0x000fe200007e24ff */
[----:B------:R-:W-:-:S04]  /*0190*/  IMAD.MOV.U32 R2, RZ, RZ, R6 ;  /* 0x000000ffff027224 */ /* 0x000fc800078e0006 */
[----:B------:R-:W2:Y:S04]  /*01a0*/  LDG.E.U8 R24, desc[UR6][R4.64+-0x50000] ;  /* 0xfb00000604187981 */ /* 0x000ea8000c1e1100 */
[----:B------:R-:W2:Y:S04]  /*01b0*/  LDG.E.U8 R21, desc[UR6][R2.64+-0x7] ;  /* 0xfffff90602157981 */ /* 0x000ea8000c1e1100 */
[----:B------:R-:W3:Y:S04]  /*01c0*/  LDG.E.U8 R23, desc[UR6][R2.64+-0x6] ;  /* 0xfffffa0602177981 */ /* 0x000ee8000c1e1100 */
[----:B------:R-:W3:Y:S04]  /*01d0*/  LDG.E.U8 R18, desc[UR6][R4.64+-0x46000] ;  /* 0xfba0000604127981 */ /* 0x000ee8000c1e1100 */
[----:B------:R-:W4:Y:S04]  /*01e0*/  LDG.E.U8 R20, desc[UR6][R2.64+-0x5] ;  /* 0xfffffb0602147981 */ /* 0x000f28000c1e1100 */
[----:B------:R-:W4:Y:S04]  /*01f0*/  LDG.E.U8 R25, desc[UR6][R4.64+-0x3c000] ;  /* 0xfc40000604197981 */ /* 0x000f28000c1e1100 */
[----:B------:R-:W5:Y:S04]  /*0200*/  LDG.E.U8 R22, desc[UR6][R2.64+-0x4] ;  /* 0xfffffc0602167981 */ /* 0x000f68000c1e1100 */
        /* <DEDUP_REMOVED lines=10> */
[----:B------:R-:W5:Y:S01]  /*02b0*/  LDG.E.U8 R19, desc[UR6][R4.64] ;  /* 0x0000000604137981 */ /* 0x000f62000c1e1100 */
[----:B------:R-:W-:-:S03]  /*02c0*/  PRMT R16, R16, 0x9910, RZ ;  /* 0x0000991010107816 */ /* 0x000fc600000000ff */
[----:B------:R-:W5:Y:S02]  /*02d0*/  LDG.E.U8 R29, desc[UR6][R2.64+0x8] ;  /* 0x00000806021d7981 */ /* 0x000f64000c1e1100 */
[----:B--2---:R-:W-:Y:S02]  /*02e0*/  IMAD R24, R21, R24, R16 ;  /* 0x0000001815187224 */ /* 0x004fe400078e0210 */
[----:B------:R-:W2:Y:S04]  /*02f0*/  LDG.E.U8 R16, desc[UR6][R2.64+0x2] ;  /* 0x0000020602107981 */ /* 0x000ea8000c1e1100 */
[----:B------:R-:W2:Y:S01]  /*0300*/  LDG.E.U8 R21, desc[UR6][R4.64+0xa000] ;  /* 0x00a0000604157981 */ /* 0x000ea2000c1e1100 */
[----:B------:R-:W-:-:S05]  /*0310*/  PRMT R24, R24, 0x9910, RZ ;  /* 0x0000991018187816 */ /* 0x000fca00000000ff */
[----:B---3--:R-:W-:Y:S02]  /*0320*/  IMAD R24, R23, R18, R24 ;  /* 0x0000001217187224 */ /* 0x008fe400078e0218 */
[----:B------:R-:W3:Y:S04]  /*0330*/  LDG.E.U8 R18, desc[UR6][R2.64+0x3] ;  /* 0x0000030602127981 */ /* 0x000ee8000c1e1100 */
[----:B------:R-:W3:Y:S01]  /*0340*/  LDG.E.U8 R23, desc[UR6][R4.64+0x14000] ;  /* 0x0140000604177981 */ /* 0x000ee2000c1e1100 */
[----:B------:R-:W-:-:S05]  /*0350*/  PRMT R24, R24, 0x9910, RZ ;  /* 0x0000991018187816 */ /* 0x000fca00000000ff */
[----:B----4-:R-:W-:Y:S02]  /*0360*/  IMAD R24, R20, R25, R24 ;  /* 0x0000001914187224 */ /* 0x010fe400078e0218 */
[----:B------:R-:W4:Y:S04]  /*0370*/  LDG.E.U8 R20, desc[UR6][R2.64+0x4] ;  /* 0x0000040602147981 */ /* 0x000f28000c1e1100 */
[----:B------:R-:W4:Y:S01]  /*0380*/  LDG.E.U8 R25, desc[UR6][R4.64+0x1e000] ;  /* 0x01e0000604197981 */ /* 0x000f22000c1e1100 */
[----:B------:R-:W-:-:S05]  /*0390*/  PRMT R24, R24, 0x9910, RZ ;  /* 0x0000991018187816 */ /* 0x000fca00000000ff */
[----:B-----5:R-:W-:Y:S02]  /*03a0*/  IMAD R24, R22, R27, R24 ;  /* 0x0000001b16187224 */ /* 0x020fe400078e0218 */
[----:B------:R-:W5:Y:S04]  /*03b0*/  LDG.E.U8 R22, desc[UR6][R2.64+0x5] ;  /* 0x0000050602167981 */ /* 0x000f68000c1e1100 */
[----:B------:R-:W5:Y:S01]  /*03c0*/  LDG.E.U8 R27, desc[UR6][R4.64+0x28000] ;  /* 0x02800006041b7981 */ /* 0x000f62000c1e1100 */
[----:B------:R-:W-:-:S05]  /*03d0*/  PRMT R24, R24, 0x9910, RZ ;  /* 0x0000991018187816 */ /* 0x000fca00000000ff */
[----:B------:R-:W-:Y:S02]  /*03e0*/  IMAD R24, R6, R11, R24 ;  /* 0x0000000b06187224 */ /* 0x000fe400078e0218 */
[----:B------:R-:W5:Y:S04]  /*03f0*/  LDG.E.U8 R6, desc[UR6][R2.64+0x6] ;  /* 0x0000060602067981 */ /* 0x000f68000c1e1100 */
[----:B------:R-:W5:Y:S01]  /*0400*/  LDG.E.U8 R11, desc[UR6][R4.64+0x32000] ;  /* 0x03200006040b7981 */ /* 0x000f62000c1e1100 */
[----:B------:R-:W-:-:S05]  /*0410*/  PRMT R24, R24, 0x9910, RZ ;  /* 0x0000991018187816 */ /* 0x000fca00000000ff */
[----:B------:R-:W-:Y:S02]  /*0420*/  IMAD R26, R8, R13, R24 ;  /* 0x0000000d081a7224 */ /* 0x000fe400078e0218 */
[----:B------:R-:W5:Y:S04]  /*0430*/  LDG.E.U8 R8, desc[UR6][R2.64+0x7] ;  /* 0x0000070602087981 */ /* 0x000f68000c1e1100 */
[----:B------:R-:W5:Y:S04]  /*0440*/  LDG.E.U8 R13, desc[UR6][R4.64+0x3c000] ;  /* 0x03c00006040d7981 */ /* 0x000f68000c1e1100 */
[----:B------:R0:W5:Y:S01]  /*0450*/  LDG.E.U8 R24, desc[UR6][R4.64+0x46000] ;  /* 0x0460000604187981 */ /* 0x000162000c1e1100 */
[----:B------:R-:W-:-:S05]  /*0460*/  PRMT R26, R26, 0x9910, RZ ;  /* 0x000099101a1a7816 */ /* 0x000fca00000000ff */
[----:B------:R-:W-:-:S05]  /*0470*/  IMAD R10, R10, R15, R26 ;  /* 0x0000000f0a0a7224 */ /* 0x000fca00078e021a */
[----:B------:R-:W-:-:S05]  /*0480*/  PRMT R10, R10, 0x9910, RZ ;  /* 0x000099100a0a7816 */ /* 0x000fca00000000ff */
[----:B------:R-:W-:-:S05]  /*0490*/  IMAD R10, R12, R17, R10 ;  /* 0x000000110c0a7224 */ /* 0x000fca00078e020a */
[----:B------:R-:W-:-:S05]  /*04a0*/  PRMT R10, R10, 0x9910, RZ ;  /* 0x000099100a0a7816 */ /* 0x000fca00000000ff */
[----:B------:R-:W-:-:S05]  /*04b0*/  IMAD R10, R14, R19, R10 ;  /* 0x000000130e0a7224 */ /* 0x000fca00078e020a */
[----:B0-----:R-:W-:Y:S01]  /*04c0*/  PRMT R4, R10, 0x9910, RZ ;  /* 0x000099100a047816 */ /* 0x001fe200000000ff */
[----:B------:R-:W-:-:S04]  /*04d0*/  UIADD3 UR4, UPT, UPT, UR4, 0x10, URZ ;  /* 0x0000001004047890 */ /* 0x000fc8000fffe0ff */
[----:B------:R-:W-:Y:S01]  /*04e0*/  UISETP.NE.AND UP0, UPT, UR4, 0xa000, UPT ;  /* 0x0000a0000400788c */ /* 0x000fe2000bf05270 */
[----:B------:R-:W-:Y:S02]  /*04f0*/  VIADD R9, R9, 0xa0000 ;  /* 0x000a000009097836 */ /* 0x000fe40000000000 */
[----:B--2---:R-:W-:-:S05]  /*0500*/  IMAD R4, R16, R21, R4 ;  /* 0x0000001510047224 */ /* 0x004fca00078e0204 */
[----:B------:R-:W-:-:S05]  /*0510*/  PRMT R4, R4, 0x9910, RZ ;  /* 0x0000991004047816 */ /* 0x000fca00000000ff */
[----:B---3--:R-:W-:-:S05]  /*0520*/  IMAD R4, R18, R23, R4 ;  /* 0x0000001712047224 */ /* 0x008fca00078e0204 */
[----:B------:R-:W-:-:S05]  /*0530*/  PRMT R4, R4, 0x9910, RZ ;  /* 0x0000991004047816 */ /* 0x000fca00000000ff */
[----:B----4-:R-:W-:-:S05]  /*0540*/  IMAD R4, R20, R25, R4 ;  /* 0x0000001914047224 */ /* 0x010fca00078e0204 */
[----:B------:R-:W-:-:S05]  /*0550*/  PRMT R4, R4, 0x9910, RZ ;  /* 0x0000991004047816 */ /* 0x000fca00000000ff */
[----:B-----5:R-:W-:-:S05]  /*0560*/  IMAD R4, R22, R27, R4 ;  /* 0x0000001b16047224 */ /* 0x020fca00078e0204 */
[----:B------:R-:W-:-:S05]  /*0570*/  PRMT R4, R4, 0x9910, RZ ;  /* 0x0000991004047816 */ /* 0x000fca00000000ff */
[----:B------:R-:W-:-:S05]  /*0580*/  IMAD R4, R6, R11, R4 ;  /* 0x0000000b06047224 */ /* 0x000fca00078e0204 */
[----:B------:R-:W-:-:S05]  /*0590*/  PRMT R4, R4, 0x9910, RZ ;  /* 0x0000991004047816 */ /* 0x000fca00000000ff */
[----:B------:R-:W-:-:S05]  /*05a0*/  IMAD R4, R8, R13, R4 ;  /* 0x0000000d08047224 */ /* 0x000fca00078e0204 */
[----:B------:R-:W-:Y:S02]  /*05b0*/  PRMT R4, R4, 0x9910, RZ ;  /* 0x0000991004047816 */ /* 0x000fe400000000ff */
[----:B------:R-:W-:-:S03]  /*05c0*/  IADD3 R6, P0, PT, R2, 0x10, RZ ;  /* 0x0000001002067810 */ /* 0x000fc60007f1e0ff */
[----:B------:R-:W-:Y:S02]  /*05d0*/  IMAD R4, R29, R24, R4 ;  /* 0x000000181d047224 */ /* 0x000fe400078e0204 */
[----:B------:R-:W-:-:S03]  /*05e0*/  IMAD.X R3, RZ, RZ, R3, P0 ;  /* 0x000000ffff037224 */ /* 0x000fc600000e0603 */
[----:B------:R-:W-:Y:S01]  /*05f0*/  PRMT R16, R4, 0x7610, R16 ;  /* 0x0000761004107816 */ /* 0x000fe20000000010 */
[----:B------:R-:W-:Y:S06]  /*0600*/  BRA.U UP0, `(.L_x_0) ;  /* 0xfffffff900d07547 */ /* 0x000fec000b83ffff */
[----:B------:R-:W0:Y:S01]  /*0610*/  LDCU.64 UR4, c[0x0][0x390] ;  /* 0x00007200ff0477ac */ /* 0x000e220008000a00 */
[----:B------:R-:W-:-:S05]  /*0620*/  IMAD.IADD R0, R0, 0x1, R7 ;  /* 0x0000000100007824 */ /* 0x000fca00078e0207 */
[----:B0-----:R-:W-:-:S04]  /*0630*/  IADD3 R2, P0, PT, R0, UR4, RZ ;  /* 0x0000000400027c10 */ /* 0x001fc8000ff1e0ff */
[----:B------:R-:W-:-:S05]  /*0640*/  LEA.HI.X.SX32 R3, R0, UR5, 0x1, P0 ;  /* 0x0000000500037c11 */ /* 0x000fca00080f0eff */
[----:B------:R-:W-:Y:S01]  /*0650*/  STG.E.U8 desc[UR6][R2.64], R16 ;  /* 0x0000001002007986 */ /* 0x000fe2000c101106 */
[----:B------:R-:W-:Y:S05]  /*0660*/  EXIT ;  /* 0x000000000000794d */ /* 0x000fea0003800000 */
.L_x_1:
[----:B------:R-:W-:-:S00]  /*0670*/  BRA `(.L_x_1) ;  /* 0xfffffffc00fc7947 */ /* 0x000fc0000383ffff */
[----:B------:R-:W-:-:S00]  /*0680*/  NOP ;  /* 0x0000000000007918 */ /* 0x000fc00000000000 */
[----:B------:R-:W-:-:S00]  /*0690*/  NOP ;  /* 0x0000000000007918 */ /* 0x000fc00000000000 */
[----:B------:R-:W-:-:S00]  /*06a0*/  NOP ;  /* 0x0000000000007918 */ /* 0x000fc00000000000 */
[----:B------:R-:W-:-:S00]  /*06b0*/  NOP ;  /* 0x0000000000007918 */ /* 0x000fc00000000000 */
[----:B------:R-:W-:-:S00]  /*06c0*/  NOP ;  /* 0x0000000000007918 */ /* 0x000fc00000000000 */
[----:B------:R-:W-:-:S00]  /*06d0*/  NOP ;  /* 0x0000000000007918 */ /* 0x000fc00000000000 */
[----:B------:R-:W-:-:S00]  /*06e0*/  NOP ;  /* 0x0000000000007918 */ /* 0x000fc00000000000 */
[----:B------:R-:W-:-:S00]  /*06f0*/  NOP ;  /* 0x0000000000007918 */ /* 0x000fc00000000000 */
.L_x_2:


//--------------------- .nv.shared.reserved.0     --------------------------
	.section	.nv.shared.reserved.0,"aw",@nobits
	.weak		__nv_reservedSMEM_offset_0_alias
	.size		__nv_reservedSMEM_offset_0_alias, 0, 64
	.other		__nv_reservedSMEM_offset_0_alias,@"STO_CUDA_RESERVED_SHARED STV_DEFAULT"
__nv_reservedSMEM_offset_0_alias:
	.zero		0
	.zero		64


//--------------------- .nv.constant0._Z20matrixMultiplicationPhS_S_ --------------------------
	.section	.nv.constant0._Z20matrixMultiplicationPhS_S_,"a",@progbits
	.sectionflags	@""
	.align	4
.nv.constant0._Z20matrixMultiplicationPhS_S_:
	.zero		920


//--------------------- SYMBOLS --------------------------

	.type		.nv.reservedSmem.offset0,@object
	.size		.nv.reservedSmem.offset0,0x4
